//
// Generated by NVIDIA NVVM Compiler
//
// Compiler Build ID: CL-36424714
// Cuda compilation tools, release 13.0, V13.0.88
// Based on NVVM 20.0.0
//

.version 9.0
.target sm_100
.address_size 64

	// .globl	_Z11get_new_arrPiS_S_S_
// _ZZ13sum_reductionPiS_E11partial_sum has been demoted

.visible .entry _Z11get_new_arrPiS_S_S_(
	.param .u64 .ptr .align 1 _Z11get_new_arrPiS_S_S__param_0,
	.param .u64 .ptr .align 1 _Z11get_new_arrPiS_S_S__param_1,
	.param .u64 .ptr .align 1 _Z11get_new_arrPiS_S_S__param_2,
	.param .u64 .ptr .align 1 _Z11get_new_arrPiS_S_S__param_3
)
{
	.reg .pred 	%p<3>;
	.reg .b32 	%r<23>;
	.reg .b64 	%rd<14>;

	ld.param.u64 	%rd5, [_Z11get_new_arrPiS_S_S__param_0];
	ld.param.u64 	%rd6, [_Z11get_new_arrPiS_S_S__param_1];
	ld.param.u64 	%rd7, [_Z11get_new_arrPiS_S_S__param_2];
	ld.param.u64 	%rd8, [_Z11get_new_arrPiS_S_S__param_3];
	cvta.to.global.u64 	%rd1, %rd8;
	mov.u32 	%r9, %tid.x;
	mov.u32 	%r10, %ctaid.x;
	mov.u32 	%r1, %ntid.x;
	mad.lo.s32 	%r22, %r10, %r1, %r9;
	ld.global.u32 	%r21, [%rd1];
	mul.lo.s32 	%r11, %r21, %r21;
	setp.ge.s32 	%p1, %r22, %r11;
	@%p1 bra 	$L__BB0_3;
	mov.u32 	%r12, %nctaid.x;
	mul.lo.s32 	%r4, %r1, %r12;
	cvta.to.global.u64 	%rd2, %rd5;
	cvta.to.global.u64 	%rd3, %rd6;
	cvta.to.global.u64 	%rd4, %rd7;
$L__BB0_2:
	div.s32 	%r13, %r22, %r21;
	mul.lo.s32 	%r14, %r13, %r21;
	sub.s32 	%r15, %r22, %r14;
	mad.lo.s32 	%r16, %r15, %r21, %r13;
	mul.wide.s32 	%rd9, %r22, 4;
	add.s64 	%rd10, %rd2, %rd9;
	ld.global.u32 	%r17, [%rd10];
	mul.wide.s32 	%rd11, %r16, 4;
	add.s64 	%rd12, %rd3, %rd11;
	ld.global.u32 	%r18, [%rd12];
	min.s32 	%r19, %r17, %r18;
	add.s64 	%rd13, %rd4, %rd9;
	st.global.u32 	[%rd13], %r19;
	add.s32 	%r22, %r22, %r4;
	ld.global.u32 	%r21, [%rd1];
	mul.lo.s32 	%r20, %r21, %r21;
	setp.lt.s32 	%p2, %r22, %r20;
	@%p2 bra 	$L__BB0_2;
$L__BB0_3:
	ret;

}
	// .globl	_Z13sum_reductionPiS_
.visible .entry _Z13sum_reductionPiS_(
	.param .u64 .ptr .align 1 _Z13sum_reductionPiS__param_0,
	.param .u64 .ptr .align 1 _Z13sum_reductionPiS__param_1
)
{
	.reg .pred 	%p<5>;
	.reg .b32 	%r<23>;
	.reg .b64 	%rd<11>;
	// demoted variable
	.shared .align 4 .b8 _ZZ13sum_reductionPiS_E11partial_sum[1024];
	ld.param.u64 	%rd2, [_Z13sum_reductionPiS__param_0];
	ld.param.u64 	%rd1, [_Z13sum_reductionPiS__param_1];
	cvta.to.global.u64 	%rd3, %rd2;
	mov.u32 	%r1, %tid.x;
	mov.u32 	%r22, %ntid.x;
	mov.u32 	%r3, %ctaid.x;
	mul.lo.s32 	%r7, %r3, %r22;
	shl.b32 	%r8, %r7, 1;
	add.s32 	%r9, %r8, %r1;
	mul.wide.s32 	%rd4, %r9, 4;
	add.s64 	%rd5, %rd3, %rd4;
	ld.global.u32 	%r10, [%rd5];
	add.s32 	%r11, %r9, %r22;
	mul.wide.u32 	%rd6, %r11, 4;
	add.s64 	%rd7, %rd3, %rd6;
	ld.global.u32 	%r12, [%rd7];
	add.s32 	%r13, %r12, %r10;
	shl.b32 	%r14, %r1, 2;
	mov.u32 	%r15, _ZZ13sum_reductionPiS_E11partial_sum;
	add.s32 	%r4, %r15, %r14;
	st.shared.u32 	[%r4], %r13;
	bar.sync 	0;
	setp.lt.u32 	%p1, %r22, 2;
	@%p1 bra 	$L__BB1_4;
$L__BB1_1:
	shr.u32 	%r6, %r22, 1;
	setp.ge.u32 	%p2, %r1, %r6;
	@%p2 bra 	$L__BB1_3;
	shl.b32 	%r16, %r6, 2;
	add.s32 	%r17, %r4, %r16;
	ld.shared.u32 	%r18, [%r17];
	ld.shared.u32 	%r19, [%r4];
	add.s32 	%r20, %r19, %r18;
	st.shared.u32 	[%r4], %r20;
$L__BB1_3:
	bar.sync 	0;
	setp.gt.u32 	%p3, %r22, 3;
	mov.u32 	%r22, %r6;
	@%p3 bra 	$L__BB1_1;
$L__BB1_4:
	setp.ne.s32 	%p4, %r1, 0;
	@%p4 bra 	$L__BB1_6;
	ld.shared.u32 	%r21, [_ZZ13sum_reductionPiS_E11partial_sum];
	cvta.to.global.u64 	%rd8, %rd1;
	mul.wide.u32 	%rd9, %r3, 4;
	add.s64 	%rd10, %rd8, %rd9;
	st.global.u32 	[%rd10], %r21;
$L__BB1_6:
	ret;

}


// ===== COMPILED SASS (sm_100) =====

	.target	sm_100

	.elftype	@"ET_EXEC"


//--------------------- .note.nv.tkinfo           --------------------------
	.section	.note.nv.tkinfo,"",@"SHT_NOTE"
	.sectionflags	@"SHF_NOTE_NV_TKINFO"
	.tkinfo
        /*0018*/ 	.word	0x00000002
        /*0030*/ 	.string	""
        /*0030*/ 	.string	"ptxas"
        /*0030*/ 	.string	"Cuda compilation tools, release 13.0, V13.0.88"
        /*0030*/ 	.string	"Build cuda_13.0.r13.0/compiler.36424714_0"
        /*0030*/ 	.string	"-arch sm_100 -m 64 "



//--------------------- .note.nv.cuinfo           --------------------------
	.section	.note.nv.cuinfo,"",@"SHT_NOTE"
	.sectionflags	@"SHF_NOTE_NV_CUINFO"
        /*0018*/ 	.short	0x0002
        /*001a*/ 	.short	0x0064
        /*001c*/ 	.short	0x0082
	.zero		2


//--------------------- .nv.info                  --------------------------
	.section	.nv.info,"",@"SHT_CUDA_INFO"
	.align	4


	//----- nvinfo : EIATTR_REGCOUNT
	.align		4
        /*0000*/ 	.byte	0x04, 0x2f
        /*0002*/ 	.short	(.L_1 - .L_0)
	.align		4
.L_0:
        /*0004*/ 	.word	index@(_Z11get_new_arrPiS_S_S_)
        /*0008*/ 	.word	0x00000016


	//----- nvinfo : EIATTR_FRAME_SIZE
	.align		4
.L_1:
        /*000c*/ 	.byte	0x04, 0x11
        /*000e*/ 	.short	(.L_3 - .L_2)
	.align		4
.L_2:
        /*0010*/ 	.word	index@(_Z11get_new_arrPiS_S_S_)
        /*0014*/ 	.word	0x00000000


	//----- nvinfo : EIATTR_REGCOUNT
	.align		4
.L_3:
        /*0018*/ 	.byte	0x04, 0x2f
        /*001a*/ 	.short	(.L_5 - .L_4)
	.align		4
.L_4:
        /*001c*/ 	.word	index@(_Z13sum_reductionPiS_)
        /*0020*/ 	.word	0x0000000e


	//----- nvinfo : EIATTR_FRAME_SIZE
	.align		4
.L_5:
        /*0024*/ 	.byte	0x04, 0x11
        /*0026*/ 	.short	(.L_7 - .L_6)
	.align		4
.L_6:
        /*0028*/ 	.word	index@(_Z13sum_reductionPiS_)
        /*002c*/ 	.word	0x00000000


	//----- nvinfo : EIATTR_MIN_STACK_SIZE
	.align		4
.L_7:
        /*0030*/ 	.byte	0x04, 0x12
        /*0032*/ 	.short	(.L_9 - .L_8)
	.align		4
.L_8:
        /*0034*/ 	.word	index@(_Z13sum_reductionPiS_)
        /*0038*/ 	.word	0x00000000


	//----- nvinfo : EIATTR_MIN_STACK_SIZE
	.align		4
.L_9:
        /*003c*/ 	.byte	0x04, 0x12
        /*003e*/ 	.short	(.L_11 - .L_10)
	.align		4
.L_10:
        /*0040*/ 	.word	index@(_Z11get_new_arrPiS_S_S_)
        /*0044*/ 	.word	0x00000000
.L_11:


//--------------------- .nv.compat                --------------------------
	.section	.nv.compat,"",@"SHT_CUDA_COMPAT_INFO"
	.align	4
        /*0000*/ 	.byte	0x02, 0x09, 0x00, 0x00, 0x02, 0x02, 0x01, 0x00, 0x02, 0x05, 0x05, 0x00, 0x03, 0x07, 0x01, 0x01
        /*0010*/ 	.byte	0x02, 0x03, 0x00, 0x00, 0x02, 0x06, 0x01, 0x00, 0x04, 0x0b, 0x08, 0x00, 0x09, 0x00, 0x00, 0x00
        /*0020*/ 	.byte	0x00, 0x00, 0x00, 0x00


//--------------------- .nv.info._Z13sum_reductionPiS_ --------------------------
	.section	.nv.info._Z13sum_reductionPiS_,"",@"SHT_CUDA_INFO"
	.sectionflags	@""
	.align	4


	//----- nvinfo : EIATTR_CUDA_API_VERSION
	.align		4
        /*0000*/ 	.byte	0x04, 0x37
        /*0002*/ 	.short	(.L_13 - .L_12)
.L_12:
        /*0004*/ 	.word	0x00000082


	//----- nvinfo : EIATTR_KPARAM_INFO
	.align		4
.L_13:
        /*0008*/ 	.byte	0x04, 0x17
        /*000a*/ 	.short	(.L_15 - .L_14)
.L_14:
        /*000c*/ 	.word	0x00000000
        /*0010*/ 	.short	0x0001
        /*0012*/ 	.short	0x0008
        /*0014*/ 	.byte	0x00, 0xf5, 0x21, 0x00


	//----- nvinfo : EIATTR_KPARAM_INFO
	.align		4
.L_15:
        /*0018*/ 	.byte	0x04, 0x17
        /*001a*/ 	.short	(.L_17 - .L_16)
.L_16:
        /*001c*/ 	.word	0x00000000
        /*0020*/ 	.short	0x0000
        /*0022*/ 	.short	0x0000
        /*0024*/ 	.byte	0x00, 0xf5, 0x21, 0x00


	//----- nvinfo : EIATTR_SPARSE_MMA_MASK
	.align		4
.L_17:
        /*0028*/ 	.byte	0x03, 0x50
        /*002a*/ 	.short	0x0000


	//----- nvinfo : EIATTR_MAXREG_COUNT
	.align		4
        /*002c*/ 	.byte	0x03, 0x1b
        /*002e*/ 	.short	0x00ff


	//----- nvinfo : EIATTR_NUM_BARRIERS
	.align		4
        /*0030*/ 	.byte	0x02, 0x4c
        /*0032*/ 	.byte	0x01
	.zero		1


	//----- nvinfo : EIATTR_MERCURY_ISA_VERSION
	.align		4
        /*0034*/ 	.byte	0x03, 0x5f
        /*0036*/ 	.short	0x0101


	//----- nvinfo : EIATTR_VRC_CTA_INIT_COUNT
	.align		4
        /*0038*/ 	.byte	0x02, 0x4a
	.zero		1
	.zero		1


	//----- nvinfo : EIATTR_EXIT_INSTR_OFFSETS
	.align		4
        /*003c*/ 	.byte	0x04, 0x1c
        /*003e*/ 	.short	(.L_19 - .L_18)


	//   ....[0]....
.L_18:
        /*0040*/ 	.word	0x00000230


	//   ....[1]....
        /*0044*/ 	.word	0x000002b0


	//----- nvinfo : EIATTR_CBANK_PARAM_SIZE
	.align		4
.L_19:
        /*0048*/ 	.byte	0x03, 0x19
        /*004a*/ 	.short	0x0010


	//----- nvinfo : EIATTR_PARAM_CBANK
	.align		4
        /*004c*/ 	.byte	0x04, 0x0a
        /*004e*/ 	.short	(.L_21 - .L_20)
	.align		4
.L_20:
        /*0050*/ 	.word	index@(.nv.constant0._Z13sum_reductionPiS_)
        /*0054*/ 	.short	0x0380
        /*0056*/ 	.short	0x0010


	//----- nvinfo : EIATTR_SW_WAR
	.align		4
.L_21:
        /*0058*/ 	.byte	0x04, 0x36
        /*005a*/ 	.short	(.L_23 - .L_22)
.L_22:
        /*005c*/ 	.word	0x00000008
.L_23:


//--------------------- .nv.info._Z11get_new_arrPiS_S_S_ --------------------------
	.section	.nv.info._Z11get_new_arrPiS_S_S_,"",@"SHT_CUDA_INFO"
	.sectionflags	@""
	.align	4


	//----- nvinfo : EIATTR_CUDA_API_VERSION
	.align		4
        /*0000*/ 	.byte	0x04, 0x37
        /*0002*/ 	.short	(.L_25 - .L_24)
.L_24:
        /*0004*/ 	.word	0x00000082


	//----- nvinfo : EIATTR_KPARAM_INFO
	.align		4
.L_25:
        /*0008*/ 	.byte	0x04, 0x17
        /*000a*/ 	.short	(.L_27 - .L_26)
.L_26:
        /*000c*/ 	.word	0x00000000
        /*0010*/ 	.short	0x0003
        /*0012*/ 	.short	0x0018
        /*0014*/ 	.byte	0x00, 0xf5, 0x21, 0x00


	//----- nvinfo : EIATTR_KPARAM_INFO
	.align		4
.L_27:
        /*0018*/ 	.byte	0x04, 0x17
        /*001a*/ 	.short	(.L_29 - .L_28)
.L_28:
        /*001c*/ 	.word	0x00000000
        /*0020*/ 	.short	0x0002
        /*0022*/ 	.short	0x0010
        /*0024*/ 	.byte	0x00, 0xf5, 0x21, 0x00


	//----- nvinfo : EIATTR_KPARAM_INFO
	.align		4
.L_29:
        /*0028*/ 	.byte	0x04, 0x17
        /*002a*/ 	.short	(.L_31 - .L_30)
.L_30:
        /*002c*/ 	.word	0x00000000
        /*0030*/ 	.short	0x0001
        /*0032*/ 	.short	0x0008
        /*0034*/ 	.byte	0x00, 0xf5, 0x21, 0x00


	//----- nvinfo : EIATTR_KPARAM_INFO
	.align		4
.L_31:
        /*0038*/ 	.byte	0x04, 0x17
        /*003a*/ 	.short	(.L_33 - .L_32)
.L_32:
        /*003c*/ 	.word	0x00000000
        /*0040*/ 	.short	0x0000
        /*0042*/ 	.short	0x0000
        /*0044*/ 	.byte	0x00, 0xf5, 0x21, 0x00


	//----- nvinfo : EIATTR_SPARSE_MMA_MASK
	.align		4
.L_33:
        /*0048*/ 	.byte	0x03, 0x50
        /*004a*/ 	.short	0x0000


	//----- nvinfo : EIATTR_MAXREG_COUNT
	.align		4
        /*004c*/ 	.byte	0x03, 0x1b
        /*004e*/ 	.short	0x00ff


	//----- nvinfo : EIATTR_MERCURY_ISA_VERSION
	.align		4
        /*0050*/ 	.byte	0x03, 0x5f
        /*0052*/ 	.short	0x0101


	//----- nvinfo : EIATTR_VRC_CTA_INIT_COUNT
	.align		4
        /*0054*/ 	.byte	0x02, 0x4a
	.zero		1
	.zero		1


	//----- nvinfo : EIATTR_EXIT_INSTR_OFFSETS
	.align		4
        /*0058*/ 	.byte	0x04, 0x1c
        /*005a*/ 	.short	(.L_35 - .L_34)


	//   ....[0]....
.L_34:
        /*005c*/ 	.word	0x000000a0


	//   ....[1]....
        /*0060*/ 	.word	0x00000380


	//----- nvinfo : EIATTR_CRS_STACK_SIZE
	.align		4
.L_35:
        /*0064*/ 	.byte	0x04, 0x1e
        /*0066*/ 	.short	(.L_37 - .L_36)
.L_36:
        /*0068*/ 	.word	0x00000000


	//----- nvinfo : EIATTR_CBANK_PARAM_SIZE
	.align		4
.L_37:
        /*006c*/ 	.byte	0x03, 0x19
        /*006e*/ 	.short	0x0020


	//----- nvinfo : EIATTR_PARAM_CBANK
	.align		4
        /*0070*/ 	.byte	0x04, 0x0a
        /*0072*/ 	.short	(.L_39 - .L_38)
	.align		4
.L_38:
        /*0074*/ 	.word	index@(.nv.constant0._Z11get_new_arrPiS_S_S_)
        /*0078*/ 	.short	0x0380
        /*007a*/ 	.short	0x0020


	//----- nvinfo : EIATTR_SW_WAR
	.align		4
.L_39:
        /*007c*/ 	.byte	0x04, 0x36
        /*007e*/ 	.short	(.L_41 - .L_40)
.L_40:
        /*0080*/ 	.word	0x00000008
.L_41:


//--------------------- .nv.callgraph             --------------------------
	.section	.nv.callgraph,"",@"SHT_CUDA_CALLGRAPH"
	.align	4
	.sectionentsize	8
	.align		4
        /*0000*/ 	.word	0x00000000
	.align		4
        /*0004*/ 	.word	0xffffffff
	.align		4
        /*0008*/ 	.word	0x00000000
	.align		4
        /*000c*/ 	.word	0xfffffffe
	.align		4
        /*0010*/ 	.word	0x00000000
	.align		4
        /*0014*/ 	.word	0xfffffffd
	.align		4
        /*0018*/ 	.word	0x00000000
	.align		4
        /*001c*/ 	.word	0xfffffffc


//--------------------- .text._Z13sum_reductionPiS_ --------------------------
	.section	.text._Z13sum_reductionPiS_,"ax",@progbits
	.align	128
        .global         _Z13sum_reductionPiS_
        .type           _Z13sum_reductionPiS_,@function
        .size           _Z13sum_reductionPiS_,(.L_x_5 - _Z13sum_reductionPiS_)
        .other          _Z13sum_reductionPiS_,@"STO_CUDA_ENTRY STV_DEFAULT"
_Z13sum_reductionPiS_:
.text._Z13sum_reductionPiS_:
[----:B------:R-:W-:Y:S01]  /*0000*/  LDC R1, c[0x0][0x37c] ;  /* 0x0000df00ff017b82 */ /* 0x000fe20000000800 */
[----:B------:R-:W0:Y:S01]  /*0010*/  S2R R11, SR_CTAID.X ;  /* 0x00000000000b7919 */ /* 0x000e220000002500 */
[----:B------:R-:W0:Y:S06]  /*0020*/  LDCU UR8, c[0x0][0x360] ;  /* 0x00006c00ff0877ac */ /* 0x000e2c0008000800 */
[----:B------:R-:W1:Y:S01]  /*0030*/  LDC.64 R4, c[0x0][0x380] ;  /* 0x0000e000ff047b82 */ /* 0x000e620000000a00 */
[----:B------:R-:W2:Y:S01]  /*0040*/  S2R R9, SR_TID.X ;  /* 0x0000000000097919 */ /* 0x000ea20000002100 */
[----:B------:R-:W3:Y:S01]  /*0050*/  LDCU.64 UR6, c[0x0][0x358] ;  /* 0x00006b00ff0677ac */ /* 0x000ee20008000a00 */
[----:B0-----:R-:W-:-:S04]  /*0060*/  IMAD R0, R11, UR8, RZ ;  /* 0x000000080b007c24 */ /* 0x001fc8000f8e02ff */
[----:B--2---:R-:W-:-:S05]  /*0070*/  IMAD R3, R0, 0x2, R9 ;  /* 0x0000000200037824 */ /* 0x004fca00078e0209 */
[C---:B------:R-:W-:Y:S01]  /*0080*/  IADD3 R7, PT, PT, R3.reuse, UR8, RZ ;  /* 0x0000000803077c10 */ /* 0x040fe2000fffe0ff */
[----:B-1----:R-:W-:-:S04]  /*0090*/  IMAD.WIDE R2, R3, 0x4, R4 ;  /* 0x0000000403027825 */ /* 0x002fc800078e0204 */
[----:B------:R-:W-:Y:S02]  /*00a0*/  IMAD.WIDE.U32 R4, R7, 0x4, R4 ;  /* 0x0000000407047825 */ /* 0x000fe400078e0004 */
[----:B---3--:R-:W2:Y:S04]  /*00b0*/  LDG.E R2, desc[UR6][R2.64] ;  /* 0x0000000602027981 */ /* 0x008ea8000c1e1900 */
[----:B------:R-:W2:Y:S01]  /*00c0*/  LDG.E R5, desc[UR6][R4.64] ;  /* 0x0000000604057981 */ /* 0x000ea2000c1e1900 */
[----:B------:R-:W0:Y:S01]  /*00d0*/  S2UR UR5, SR_CgaCtaId ;  /* 0x00000000000579c3 */ /* 0x000e220000008800 */
[----:B------:R-:W-:Y:S01]  /*00e0*/  UMOV UR4, 0x400 ;  /* 0x0000040000047882 */ /* 0x000fe20000000000 */
[----:B------:R-:W-:Y:S01]  /*00f0*/  UISETP.GE.U32.AND UP0, UPT, UR8, 0x2, UPT ;  /* 0x000000020800788c */ /* 0x000fe2000bf06070 */
[----:B------:R-:W-:Y:S01]  /*0100*/  ISETP.NE.AND P0, PT, R9, RZ, PT ;  /* 0x000000ff0900720c */ /* 0x000fe20003f05270 */
[----:B0-----:R-:W-:-:S06]  /*0110*/  ULEA UR4, UR5, UR4, 0x18 ;  /* 0x0000000405047291 */ /* 0x001fcc000f8ec0ff */
[----:B------:R-:W-:Y:S01]  /*0120*/  LEA R7, R9, UR4, 0x2 ;  /* 0x0000000409077c11 */ /* 0x000fe2000f8e10ff */
[----:B--2---:R-:W-:-:S05]  /*0130*/  IMAD.IADD R0, R2, 0x1, R5 ;  /* 0x0000000102007824 */ /* 0x004fca00078e0205 */
[----:B------:R0:W-:Y:S01]  /*0140*/  STS [R7], R0 ;  /* 0x0000000007007388 */ /* 0x0001e20000000800 */
[----:B------:R-:W-:Y:S06]  /*0150*/  BAR.SYNC.DEFER_BLOCKING 0x0 ;  /* 0x0000000000007b1d */ /* 0x000fec0000010000 */
[----:B------:R-:W-:Y:S05]  /*0160*/  BRA.U !UP0, `(.L_x_0) ;  /* 0x0000000108307547 */ /* 0x000fea000b800000 */
[----:B0-----:R-:W-:-:S07]  /*0170*/  MOV R0, UR8 ;  /* 0x0000000800007c02 */ /* 0x001fce0008000f00 */
.L_x_1:
[----:B------:R-:W-:-:S04]  /*0180*/  SHF.R.U32.HI R6, RZ, 0x1, R0 ;  /* 0x00000001ff067819 */ /* 0x000fc80000011600 */
[----:B------:R-:W-:-:S13]  /*0190*/  ISETP.GE.U32.AND P1, PT, R9, R6, PT ;  /* 0x000000060900720c */ /* 0x000fda0003f26070 */
[----:B------:R-:W-:Y:S01]  /*01a0*/  @!P1 IMAD R2, R6, 0x4, R7 ;  /* 0x0000000406029824 */ /* 0x000fe200078e0207 */
[----:B------:R-:W-:Y:S05]  /*01b0*/  @!P1 LDS R3, [R7] ;  /* 0x0000000007039984 */ /* 0x000fea0000000800 */
[----:B------:R-:W0:Y:S02]  /*01c0*/  @!P1 LDS R2, [R2] ;  /* 0x0000000002029984 */ /* 0x000e240000000800 */
[----:B0-----:R-:W-:-:S05]  /*01d0*/  @!P1 IADD3 R4, PT, PT, R2, R3, RZ ;  /* 0x0000000302049210 */ /* 0x001fca0007ffe0ff */
[----:B------:R1:W-:Y:S01]  /*01e0*/  @!P1 STS [R7], R4 ;  /* 0x0000000407009388 */ /* 0x0003e20000000800 */
[----:B------:R-:W-:Y:S01]  /*01f0*/  BAR.SYNC.DEFER_BLOCKING 0x0 ;  /* 0x0000000000007b1d */ /* 0x000fe20000010000 */
[----:B------:R-:W-:Y:S01]  /*0200*/  ISETP.GT.U32.AND P1, PT, R0, 0x3, PT ;  /* 0x000000030000780c */ /* 0x000fe20003f24070 */
[----:B------:R-:W-:-:S12]  /*0210*/  IMAD.MOV.U32 R0, RZ, RZ, R6 ;  /* 0x000000ffff007224 */ /* 0x000fd800078e0006 */
[----:B-1----:R-:W-:Y:S05]  /*0220*/  @P1 BRA `(.L_x_1) ;  /* 0xfffffffc00d41947 */ /* 0x002fea000383ffff */
.L_x_0:
[----:B------:R-:W-:Y:S05]  /*0230*/  @P0 EXIT ;  /* 0x000000000000094d */ /* 0x000fea0003800000 */
[----:B------:R-:W1:Y:S01]  /*0240*/  S2UR UR5, SR_CgaCtaId ;  /* 0x00000000000579c3 */ /* 0x000e620000008800 */
[----:B------:R-:W-:-:S07]  /*0250*/  UMOV UR4, 0x400 ;  /* 0x0000040000047882 */ /* 0x000fce0000000000 */
[----:B------:R-:W2:Y:S01]  /*0260*/  LDC.64 R2, c[0x0][0x388] ;  /* 0x0000e200ff027b82 */ /* 0x000ea20000000a00 */
[----:B-1----:R-:W-:Y:S01]  /*0270*/  ULEA UR4, UR5, UR4, 0x18 ;  /* 0x0000000405047291 */ /* 0x002fe2000f8ec0ff */
[----:B--2---:R-:W-:-:S08]  /*0280*/  IMAD.WIDE.U32 R2, R11, 0x4, R2 ;  /* 0x000000040b027825 */ /* 0x004fd000078e0002 */
[----:B------:R-:W1:Y:S04]  /*0290*/  LDS R5, [UR4] ;  /* 0x00000004ff057984 */ /* 0x000e680008000800 */
[----:B-1----:R-:W-:Y:S01]  /*02a0*/  STG.E desc[UR6][R2.64], R5 ;  /* 0x0000000502007986 */ /* 0x002fe2000c101906 */
[----:B------:R-:W-:Y:S05]  /*02b0*/  EXIT ;  /* 0x000000000000794d */ /* 0x000fea0003800000 */
.L_x_2:
[----:B------:R-:W-:-:S00]  /*02c0*/  BRA `(.L_x_2) ;  /* 0xfffffffc00fc7947 */ /* 0x000fc0000383ffff */
[----:B------:R-:W-:-:S00]  /*02d0*/  NOP ;  /* 0x0000000000007918 */ /* 0x000fc00000000000 */
        /* <DEDUP_REMOVED lines=10> */
.L_x_5:


//--------------------- .text._Z11get_new_arrPiS_S_S_ --------------------------
	.section	.text._Z11get_new_arrPiS_S_S_,"ax",@progbits
	.align	128
        .global         _Z11get_new_arrPiS_S_S_
        .type           _Z11get_new_arrPiS_S_S_,@function
        .size           _Z11get_new_arrPiS_S_S_,(.L_x_6 - _Z11get_new_arrPiS_S_S_)
        .other          _Z11get_new_arrPiS_S_S_,@"STO_CUDA_ENTRY STV_DEFAULT"
_Z11get_new_arrPiS_S_S_:
.text._Z11get_new_arrPiS_S_S_:
[----:B------:R-:W-:Y:S08]  /*0000*/  LDC R1, c[0x0][0x37c] ;  /* 0x0000df00ff017b82 */ /* 0x000ff00000000800 */
[----:B------:R-:W0:Y:S01]  /*0010*/  LDC.64 R2, c[0x0][0x398] ;  /* 0x0000e600ff027b82 */ /* 0x000e220000000a00 */
[----:B------:R-:W0:Y:S02]  /*0020*/  LDCU.64 UR4, c[0x0][0x358] ;  /* 0x00006b00ff0477ac */ /* 0x000e240008000a00 */
[----:B0-----:R-:W2:Y:S05]  /*0030*/  LDG.E R10, desc[UR4][R2.64] ;  /* 0x00000004020a7981 */ /* 0x001eaa000c1e1900 */
[----:B------:R-:W0:Y:S01]  /*0040*/  S2UR UR6, SR_CTAID.X ;  /* 0x00000000000679c3 */ /* 0x000e220000002500 */
[----:B------:R-:W0:Y:S07]  /*0050*/  S2R R11, SR_TID.X ;  /* 0x00000000000b7919 */ /* 0x000e2e0000002100 */
[----:B------:R-:W0:Y:S02]  /*0060*/  LDC R12, c[0x0][0x360] ;  /* 0x0000d800ff0c7b82 */ /* 0x000e240000000800 */
[----:B0-----:R-:W-:-:S02]  /*0070*/  IMAD R11, R12, UR6, R11 ;  /* 0x000000060c0b7c24 */ /* 0x001fc4000f8e020b */
[----:B--2---:R-:W-:-:S05]  /*0080*/  IMAD R0, R10, R10, RZ ;  /* 0x0000000a0a007224 */ /* 0x004fca00078e02ff */
[----:B------:R-:W-:-:S13]  /*0090*/  ISETP.GE.AND P0, PT, R11, R0, PT ;  /* 0x000000000b00720c */ /* 0x000fda0003f06270 */
[----:B------:R-:W-:Y:S05]  /*00a0*/  @P0 EXIT ;  /* 0x000000000000094d */ /* 0x000fea0003800000 */
[----:B------:R-:W0:Y:S01]  /*00b0*/  LDC.64 R4, c[0x0][0x390] ;  /* 0x0000e400ff047b82 */ /* 0x000e220000000a00 */
[----:B------:R-:W1:Y:S07]  /*00c0*/  LDCU UR6, c[0x0][0x370] ;  /* 0x00006e00ff0677ac */ /* 0x000e6e0008000800 */
[----:B------:R-:W2:Y:S08]  /*00d0*/  LDC.64 R6, c[0x0][0x380] ;  /* 0x0000e000ff067b82 */ /* 0x000eb00000000a00 */
[----:B------:R-:W3:Y:S01]  /*00e0*/  LDC.64 R8, c[0x0][0x388] ;  /* 0x0000e200ff087b82 */ /* 0x000ee20000000a00 */
[----:B-1----:R-:W-:-:S07]  /*00f0*/  IMAD R0, R12, UR6, RZ ;  /* 0x000000060c007c24 */ /* 0x002fce000f8e02ff */
.L_x_3:
[-C--:B------:R-:W-:Y:S02]  /*0100*/  IABS R15, R10.reuse ;  /* 0x0000000a000f7213 */ /* 0x080fe40000000000 */
[----:B------:R-:W-:Y:S02]  /*0110*/  IABS R18, R11 ;  /* 0x0000000b00127213 */ /* 0x000fe40000000000 */
[----:B------:R-:W1:Y:S01]  /*0120*/  I2F.RP R14, R15 ;  /* 0x0000000f000e7306 */ /* 0x000e620000209400 */
[----:B------:R-:W-:-:S07]  /*0130*/  IABS R19, R10 ;  /* 0x0000000a00137213 */ /* 0x000fce0000000000 */
[----:B-1----:R-:W1:Y:S02]  /*0140*/  MUFU.RCP R14, R14 ;  /* 0x0000000e000e7308 */ /* 0x002e640000001000 */
[----:B-1----:R-:W-:Y:S01]  /*0150*/  IADD3 R12, PT, PT, R14, 0xffffffe, RZ ;  /* 0x0ffffffe0e0c7810 */ /* 0x002fe20007ffe0ff */
[----:B------:R-:W-:-:S05]  /*0160*/  IMAD.MOV R14, RZ, RZ, -R19 ;  /* 0x000000ffff0e7224 */ /* 0x000fca00078e0a13 */
[----:B------:R1:W4:Y:S02]  /*0170*/  F2I.FTZ.U32.TRUNC.NTZ R13, R12 ;  /* 0x0000000c000d7305 */ /* 0x000324000021f000 */
[----:B-1----:R-:W-:Y:S01]  /*0180*/  HFMA2 R12, -RZ, RZ, 0, 0 ;  /* 0x00000000ff0c7431 */ /* 0x002fe200000001ff */
[----:B----4-:R-:W-:-:S05]  /*0190*/  IADD3 R16, PT, PT, RZ, -R13, RZ ;  /* 0x8000000dff107210 */ /* 0x010fca0007ffe0ff */
[----:B------:R-:W-:Y:S02]  /*01a0*/  IMAD R17, R16, R15, RZ ;  /* 0x0000000f10117224 */ /* 0x000fe400078e02ff */
[----:B------:R-:W-:Y:S02]  /*01b0*/  IMAD.MOV.U32 R16, RZ, RZ, R18 ;  /* 0x000000ffff107224 */ /* 0x000fe400078e0012 */
[----:B------:R-:W-:-:S06]  /*01c0*/  IMAD.HI.U32 R13, R13, R17, R12 ;  /* 0x000000110d0d7227 */ /* 0x000fcc00078e000c */
[----:B------:R-:W-:-:S04]  /*01d0*/  IMAD.HI.U32 R13, R13, R16, RZ ;  /* 0x000000100d0d7227 */ /* 0x000fc800078e00ff */
[----:B------:R-:W-:-:S05]  /*01e0*/  IMAD R12, R13, R14, R16 ;  /* 0x0000000e0d0c7224 */ /* 0x000fca00078e0210 */
[----:B------:R-:W-:-:S13]  /*01f0*/  ISETP.GT.U32.AND P2, PT, R15, R12, PT ;  /* 0x0000000c0f00720c */ /* 0x000fda0003f44070 */
[-C--:B------:R-:W-:Y:S01]  /*0200*/  @!P2 IADD3 R12, PT, PT, R12, -R15.reuse, RZ ;  /* 0x8000000f0c0ca210 */ /* 0x080fe20007ffe0ff */
[----:B------:R-:W-:Y:S01]  /*0210*/  @!P2 VIADD R13, R13, 0x1 ;  /* 0x000000010d0da836 */ /* 0x000fe20000000000 */
[----:B------:R-:W-:Y:S02]  /*0220*/  ISETP.NE.AND P2, PT, R10, RZ, PT ;  /* 0x000000ff0a00720c */ /* 0x000fe40003f45270 */
[----:B------:R-:W-:Y:S02]  /*0230*/  ISETP.GE.U32.AND P0, PT, R12, R15, PT ;  /* 0x0000000f0c00720c */ /* 0x000fe40003f06070 */
[----:B------:R-:W-:-:S04]  /*0240*/  LOP3.LUT R12, R11, R10, RZ, 0x3c, !PT ;  /* 0x0000000a0b0c7212 */ /* 0x000fc800078e3cff */
[----:B------:R-:W-:-:S07]  /*0250*/  ISETP.GE.AND P1, PT, R12, RZ, PT ;  /* 0x000000ff0c00720c */ /* 0x000fce0003f26270 */
[----:B------:R-:W-:-:S06]  /*0260*/  @P0 IADD3 R13, PT, PT, R13, 0x1, RZ ;  /* 0x000000010d0d0810 */ /* 0x000fcc0007ffe0ff */
[----:B------:R-:W-:Y:S01]  /*0270*/  @!P1 IMAD.MOV R13, RZ, RZ, -R13 ;  /* 0x000000ffff0d9224 */ /* 0x000fe200078e0a0d */
[----:B------:R-:W-:-:S04]  /*0280*/  @!P2 LOP3.LUT R13, RZ, R10, RZ, 0x33, !PT ;  /* 0x0000000aff0da212 */ /* 0x000fc800078e33ff */
[----:B------:R-:W-:-:S05]  /*0290*/  IADD3 R12, PT, PT, -R13, RZ, RZ ;  /* 0x000000ff0d0c7210 */ /* 0x000fca0007ffe1ff */
[----:B------:R-:W-:-:S04]  /*02a0*/  IMAD R12, R10, R12, R11 ;  /* 0x0000000c0a0c7224 */ /* 0x000fc800078e020b */
[----:B------:R-:W-:Y:S02]  /*02b0*/  IMAD R15, R12, R10, R13 ;  /* 0x0000000a0c0f7224 */ /* 0x000fe400078e020d */
[----:B--2---:R-:W-:-:S04]  /*02c0*/  IMAD.WIDE R12, R11, 0x4, R6 ;  /* 0x000000040b0c7825 */ /* 0x004fc800078e0206 */
[----:B---3--:R-:W-:Y:S02]  /*02d0*/  IMAD.WIDE R14, R15, 0x4, R8 ;  /* 0x000000040f0e7825 */ /* 0x008fe400078e0208 */
[----:B------:R-:W2:Y:S04]  /*02e0*/  LDG.E R12, desc[UR4][R12.64] ;  /* 0x000000040c0c7981 */ /* 0x000ea8000c1e1900 */
[----:B------:R-:W2:Y:S01]  /*02f0*/  LDG.E R15, desc[UR4][R14.64] ;  /* 0x000000040e0f7981 */ /* 0x000ea2000c1e1900 */
[----:B0-----:R-:W-:Y:S01]  /*0300*/  IMAD.WIDE R16, R11, 0x4, R4 ;  /* 0x000000040b107825 */ /* 0x001fe200078e0204 */
[----:B--2---:R-:W-:-:S05]  /*0310*/  VIMNMX R19, PT, PT, R12, R15, PT ;  /* 0x0000000f0c137248 */ /* 0x004fca0003fe0100 */
[----:B------:R1:W-:Y:S04]  /*0320*/  STG.E desc[UR4][R16.64], R19 ;  /* 0x0000001310007986 */ /* 0x0003e8000c101904 */
[----:B------:R-:W2:Y:S01]  /*0330*/  LDG.E R10, desc[UR4][R2.64] ;  /* 0x00000004020a7981 */ /* 0x000ea2000c1e1900 */
[----:B------:R-:W-:Y:S02]  /*0340*/  IMAD.IADD R11, R0, 0x1, R11 ;  /* 0x00000001000b7824 */ /* 0x000fe400078e020b */
[----:B--2---:R-:W-:-:S05]  /*0350*/  IMAD R18, R10, R10, RZ ;  /* 0x0000000a0a127224 */ /* 0x004fca00078e02ff */
[----:B------:R-:W-:-:S13]  /*0360*/  ISETP.GE.AND P0, PT, R11, R18, PT ;  /* 0x000000120b00720c */ /* 0x000fda0003f06270 */
[----:B-1----:R-:W-:Y:S05]  /*0370*/  @!P0 BRA `(.L_x_3) ;  /* 0xfffffffc00608947 */ /* 0x002fea000383ffff */
[----:B------:R-:W-:Y:S05]  /*0380*/  EXIT ;  /* 0x000000000000794d */ /* 0x000fea0003800000 */
.L_x_4:
        /* <DEDUP_REMOVED lines=15> */
.L_x_6:


//--------------------- .nv.shared._Z13sum_reductionPiS_ --------------------------
	.section	.nv.shared._Z13sum_reductionPiS_,"aw",@nobits
	.sectionflags	@""
	.align	4
.nv.shared._Z13sum_reductionPiS_:
	.zero		2048


//--------------------- .nv.shared.reserved.0     --------------------------
	.section	.nv.shared.reserved.0,"aw",@nobits
	.weak		__nv_reservedSMEM_offset_0_alias
	.size		__nv_reservedSMEM_offset_0_alias, 0, 64
	.other		__nv_reservedSMEM_offset_0_alias,@"STO_CUDA_RESERVED_SHARED STV_DEFAULT"
__nv_reservedSMEM_offset_0_alias:
	.zero		0
	.zero		64


//--------------------- .nv.constant0._Z13sum_reductionPiS_ --------------------------
	.section	.nv.constant0._Z13sum_reductionPiS_,"a",@progbits
	.sectionflags	@""
	.align	4
.nv.constant0._Z13sum_reductionPiS_:
	.zero		912


//--------------------- .nv.constant0._Z11get_new_arrPiS_S_S_ --------------------------
	.section	.nv.constant0._Z11get_new_arrPiS_S_S_,"a",@progbits
	.sectionflags	@""
	.align	4
.nv.constant0._Z11get_new_arrPiS_S_S_:
	.zero		928


//--------------------- SYMBOLS --------------------------

	.type		.nv.reservedSmem.offset0,@object
	.size		.nv.reservedSmem.offset0,0x4
	.type		.nv.reservedSmem.cap,@object
	.size		.nv.reservedSmem.cap,0x4
